	.headerflags	@"EF_CUDA_TEXMODE_UNIFIED EF_CUDA_64BIT_ADDRESS EF_CUDA_ACCELERATORS EF_CUDA_SM90 EF_CUDA_VIRTUAL_SM(EF_CUDA_SM90)"
	.elftype	@"ET_EXEC"


//--------------------- .nv.info                  --------------------------
	.section	.nv.info,"",@"SHT_CUDA_INFO"
	.align	4


	//----- nvinfo : EIATTR_REGCOUNT
	.align		4
        /*0000*/ 	.byte	0x04, 0x2f
        /*0002*/ 	.short	(.L_3 - .L_2)
	.align		4
.L_2:
        /*0004*/ 	.word	index@(triton_poi_fused__native_batch_norm_legit_no_training_cat_relu_61)
        /*0008*/ 	.word	0x0000001c


	//----- nvinfo : EIATTR_MIN_STACK_SIZE
	.align		4
.L_3:
        /*000c*/ 	.byte	0x04, 0x12
        /*000e*/ 	.short	(.L_5 - .L_4)
	.align		4
.L_4:
        /*0010*/ 	.word	index@(triton_poi_fused__native_batch_norm_legit_no_training_cat_relu_61)
        /*0014*/ 	.word	0x00000000


	//----- nvinfo : EIATTR_FRAME_SIZE
	.align		4
.L_5:
        /*0018*/ 	.byte	0x04, 0x11
        /*001a*/ 	.short	(.L_7 - .L_6)
	.align		4
.L_6:
        /*001c*/ 	.word	index@(triton_poi_fused__native_batch_norm_legit_no_training_cat_relu_61)
        /*0020*/ 	.word	0x00000000


	//----- nvinfo : EIATTR_MIN_STACK_SIZE
	.align		4
.L_7:
        /*0024*/ 	.byte	0x04, 0x12
        /*0026*/ 	.short	(.L_9 - .L_8)
	.align		4
.L_8:
        /*0028*/ 	.word	index@(triton_poi_fused__native_batch_norm_legit_no_training_cat_relu_61)
        /*002c*/ 	.word	0x00000000
.L_9:


//--------------------- .nv.info.triton_poi_fused__native_batch_norm_legit_no_training_cat_relu_61 --------------------------
	.section	.nv.info.triton_poi_fused__native_batch_norm_legit_no_training_cat_relu_61,"",@"SHT_CUDA_INFO"
	.sectionflags	@""
	.align	4


	//----- nvinfo : EIATTR_CUDA_API_VERSION
	.align		4
        /*0000*/ 	.byte	0x04, 0x37
        /*0002*/ 	.short	(.L_11 - .L_10)
.L_10:
        /*0004*/ 	.word	0x0000007c


	//----- nvinfo : EIATTR_KPARAM_INFO
	.align		4
.L_11:
        /*0008*/ 	.byte	0x04, 0x17
        /*000a*/ 	.short	(.L_13 - .L_12)
.L_12:
        /*000c*/ 	.word	0x00000000
        /*0010*/ 	.short	0x0008
        /*0012*/ 	.short	0x0040
        /*0014*/ 	.byte	0x00, 0xf0, 0x11, 0x00


	//----- nvinfo : EIATTR_KPARAM_INFO
	.align		4
.L_13:
        /*0018*/ 	.byte	0x04, 0x17
        /*001a*/ 	.short	(.L_15 - .L_14)
.L_14:
        /*001c*/ 	.word	0x00000000
        /*0020*/ 	.short	0x0007
        /*0022*/ 	.short	0x0038
        /*0024*/ 	.byte	0x00, 0xf4, 0x21, 0x00


	//----- nvinfo : EIATTR_KPARAM_INFO
	.align		4
.L_15:
        /*0028*/ 	.byte	0x04, 0x17
        /*002a*/ 	.short	(.L_17 - .L_16)
.L_16:
        /*002c*/ 	.word	0x00000000
        /*0030*/ 	.short	0x0006
        /*0032*/ 	.short	0x0030
        /*0034*/ 	.byte	0x00, 0xf4, 0x21, 0x00


	//----- nvinfo : EIATTR_KPARAM_INFO
	.align		4
.L_17:
        /*0038*/ 	.byte	0x04, 0x17
        /*003a*/ 	.short	(.L_19 - .L_18)
.L_18:
        /*003c*/ 	.word	0x00000000
        /*0040*/ 	.short	0x0005
        /*0042*/ 	.short	0x0028
        /*0044*/ 	.byte	0x00, 0xf4, 0x21, 0x00


	//----- nvinfo : EIATTR_KPARAM_INFO
	.align		4
.L_19:
        /*0048*/ 	.byte	0x04, 0x17
        /*004a*/ 	.short	(.L_21 - .L_20)
.L_20:
        /*004c*/ 	.word	0x00000000
        /*0050*/ 	.short	0x0004
        /*0052*/ 	.short	0x0020
        /*0054*/ 	.byte	0x00, 0xf4, 0x21, 0x00


	//----- nvinfo : EIATTR_KPARAM_INFO
	.align		4
.L_21:
        /*0058*/ 	.byte	0x04, 0x17
        /*005a*/ 	.short	(.L_23 - .L_22)
.L_22:
        /*005c*/ 	.word	0x00000000
        /*0060*/ 	.short	0x0003
        /*0062*/ 	.short	0x0018
        /*0064*/ 	.byte	0x00, 0xf4, 0x21, 0x00


	//----- nvinfo : EIATTR_KPARAM_INFO
	.align		4
.L_23:
        /*0068*/ 	.byte	0x04, 0x17
        /*006a*/ 	.short	(.L_25 - .L_24)
.L_24:
        /*006c*/ 	.word	0x00000000
        /*0070*/ 	.short	0x0002
        /*0072*/ 	.short	0x0010
        /*0074*/ 	.byte	0x00, 0xf4, 0x21, 0x00


	//----- nvinfo : EIATTR_KPARAM_INFO
	.align		4
.L_25:
        /*0078*/ 	.byte	0x04, 0x17
        /*007a*/ 	.short	(.L_27 - .L_26)
.L_26:
        /*007c*/ 	.word	0x00000000
        /*0080*/ 	.short	0x0001
        /*0082*/ 	.short	0x0008
        /*0084*/ 	.byte	0x00, 0xf4, 0x21, 0x00


	//----- nvinfo : EIATTR_KPARAM_INFO
	.align		4
.L_27:
        /*0088*/ 	.byte	0x04, 0x17
        /*008a*/ 	.short	(.L_29 - .L_28)
.L_28:
        /*008c*/ 	.word	0x00000000
        /*0090*/ 	.short	0x0000
        /*0092*/ 	.short	0x0000
        /*0094*/ 	.byte	0x00, 0xf4, 0x21, 0x00


	//----- nvinfo : EIATTR_SPARSE_MMA_MASK
	.align		4
.L_29:
        /*0098*/ 	.byte	0x03, 0x50
        /*009a*/ 	.short	0x0000


	//----- nvinfo : EIATTR_MAXREG_COUNT
	.align		4
        /*009c*/ 	.byte	0x03, 0x1b
        /*009e*/ 	.short	0x00ff


	//----- nvinfo : EIATTR_EXIT_INSTR_OFFSETS
	.align		4
        /*00a0*/ 	.byte	0x04, 0x1c
        /*00a2*/ 	.short	(.L_31 - .L_30)


	//   ....[0]....
.L_30:
        /*00a4*/ 	.word	0x00000680


	//   ....[1]....
        /*00a8*/ 	.word	0x000006a0


	//----- nvinfo : EIATTR_REQNTID
	.align		4
.L_31:
        /*00ac*/ 	.byte	0x04, 0x10
        /*00ae*/ 	.short	(.L_33 - .L_32)
.L_32:
        /*00b0*/ 	.word	0x00000100
        /*00b4*/ 	.word	0x00000001
        /*00b8*/ 	.word	0x00000001


	//----- nvinfo : EIATTR_CBANK_PARAM_SIZE
	.align		4
.L_33:
        /*00bc*/ 	.byte	0x03, 0x19
        /*00be*/ 	.short	0x0044


	//----- nvinfo : EIATTR_PARAM_CBANK
	.align		4
        /*00c0*/ 	.byte	0x04, 0x0a
        /*00c2*/ 	.short	(.L_35 - .L_34)
	.align		4
.L_34:
        /*00c4*/ 	.word	index@(.nv.constant0.triton_poi_fused__native_batch_norm_legit_no_training_cat_relu_61)
        /*00c8*/ 	.short	0x0210
        /*00ca*/ 	.short	0x0044


	//----- nvinfo : EIATTR_SW_WAR
	.align		4
.L_35:
        /*00cc*/ 	.byte	0x04, 0x36
        /*00ce*/ 	.short	(.L_37 - .L_36)
.L_36:
        /*00d0*/ 	.word	0x00000008
.L_37:


//--------------------- .nv.callgraph             --------------------------
	.section	.nv.callgraph,"",@"SHT_CUDA_CALLGRAPH"
	.align	4
	.sectionentsize	8
	.align		4
        /*0000*/ 	.word	0x00000000
	.align		4
        /*0004*/ 	.word	0xffffffff
	.align		4
        /*0008*/ 	.word	0x00000000
	.align		4
        /*000c*/ 	.word	0xfffffffe
	.align		4
        /*0010*/ 	.word	0x00000000
	.align		4
        /*0014*/ 	.word	0xfffffffd
	.align		4
        /*0018*/ 	.word	0x00000000
	.align		4
        /*001c*/ 	.word	0xfffffffc


//--------------------- .nv.constant4             --------------------------
	.section	.nv.constant4,"a",@progbits
	.align	8
	.align		8
.nv.constant4:
        /*0000*/ 	.dword	_$_str
	.align		8
        /*0008*/ 	.dword	_$_str_$_2


//--------------------- .text.triton_poi_fused__native_batch_norm_legit_no_training_cat_relu_61 --------------------------
	.section	.text.triton_poi_fused__native_batch_norm_legit_no_training_cat_relu_61,"ax",@progbits
	.align	128
        .global         triton_poi_fused__native_batch_norm_legit_no_training_cat_relu_61
        .type           triton_poi_fused__native_batch_norm_legit_no_training_cat_relu_61,@function
        .size           triton_poi_fused__native_batch_norm_legit_no_training_cat_relu_61,(.L_x_1 - triton_poi_fused__native_batch_norm_legit_no_training_cat_relu_61)
        .other          triton_poi_fused__native_batch_norm_legit_no_training_cat_relu_61,@"STO_CUDA_ENTRY STV_DEFAULT"
triton_poi_fused__native_batch_norm_legit_no_training_cat_relu_61:
.text.triton_poi_fused__native_batch_norm_legit_no_training_cat_relu_61:
[----:B------:R-:W0:Y:S01]  /*0000*/  LDC R1, c[0x0][0x28] ;  /* 0x00000a00ff017b82 */ /* 0x000e220000000800 */
[----:B------:R-:W1:Y:S07]  /*0010*/  S2R R0, SR_TID.X ;  /* 0x0000000000007919 */ /* 0x000e6e0000002100 */
[----:B------:R-:W2:Y:S01]  /*0020*/  LDC.64 R4, c[0x0][0x228] ;  /* 0x00008a00ff047b82 */ /* 0x000ea20000000a00 */
[----:B------:R-:W-:Y:S01]  /*0030*/  IMAD.MOV.U32 R6, RZ, RZ, RZ ;  /* 0x000000ffff067224 */ /* 0x000fe200078e00ff */
[----:B------:R-:W-:Y:S01]  /*0040*/  ULDC.64 UR4, c[0x0][0x208] ;  /* 0x0000820000047ab9 */ /* 0x000fe20000000a00 */
[----:B------:R-:W3:Y:S01]  /*0050*/  S2R R3, SR_CTAID.X ;  /* 0x0000000000037919 */ /* 0x000ee20000002500 */
[----:B------:R-:W-:Y:S01]  /*0060*/  HFMA2.MMA R10, -RZ, RZ, 0, 0 ;  /* 0x00000000ff0a7435 */ /* 0x000fe200000001ff */
[----:B------:R-:W-:-:S03]  /*0070*/  ULDC.64 UR6, c[0x0][0x218] ;  /* 0x0000860000067ab9 */ /* 0x000fc60000000a00 */
[----:B------:R-:W4:Y:S01]  /*0080*/  LDC.64 R14, c[0x0][0x220] ;  /* 0x00008800ff0e7b82 */ /* 0x000f220000000a00 */
[----:B-1----:R-:W-:-:S05]  /*0090*/  IMAD.SHL.U32 R0, R0, 0x2, RZ ;  /* 0x0000000200007824 */ /* 0x002fca00078e00ff */
[----:B------:R-:W-:-:S05]  /*00a0*/  LOP3.LUT R0, R0, 0x1fe, RZ, 0xc0, !PT ;  /* 0x000001fe00007812 */ /* 0x000fca00078ec0ff */
[----:B---3--:R-:W-:-:S05]  /*00b0*/  IMAD R0, R3, 0x200, R0 ;  /* 0x0000020003007824 */ /* 0x008fca00078e0200 */
[----:B------:R-:W-:Y:S02]  /*00c0*/  SHF.R.S32.HI R3, RZ, 0x1f, R0 ;  /* 0x0000001fff037819 */ /* 0x000fe40000011400 */
[----:B------:R-:W-:Y:S02]  /*00d0*/  ISETP.GE.AND P0, PT, R0, 0x15500, PT ;  /* 0x000155000000780c */ /* 0x000fe40003f06270 */
[----:B------:R-:W-:-:S04]  /*00e0*/  LEA.HI R3, R3, R0, RZ, 0x6 ;  /* 0x0000000003037211 */ /* 0x000fc800078f30ff */
[----:B------:R-:W-:-:S05]  /*00f0*/  SHF.R.S32.HI R11, RZ, 0x6, R3 ;  /* 0x00000006ff0b7819 */ /* 0x000fca0000011403 */
[----:B------:R-:W-:-:S05]  /*0100*/  IMAD.HI R2, R11, 0x300c0301, RZ ;  /* 0x300c03010b027827 */ /* 0x000fca00078e02ff */
[----:B------:R-:W-:-:S04]  /*0110*/  SHF.R.U32.HI R7, RZ, 0x1f, R2 ;  /* 0x0000001fff077819 */ /* 0x000fc80000011602 */
[----:B------:R-:W-:-:S05]  /*0120*/  LEA.HI.SX32 R2, R2, R7, 0x1a ;  /* 0x0000000702027211 */ /* 0x000fca00078fd2ff */
[----:B------:R-:W-:-:S04]  /*0130*/  IMAD R11, R2, -0x155, R11 ;  /* 0xfffffeab020b7824 */ /* 0x000fc800078e020b */
[----:B--2---:R-:W-:-:S05]  /*0140*/  IMAD.WIDE R4, R11, 0x4, R4 ;  /* 0x000000040b047825 */ /* 0x004fca00078e0204 */
[----:B------:R-:W2:Y:S01]  /*0150*/  @!P0 LDG.E.EL R6, desc[UR4][R4.64] ;  /* 0x0000000404068981 */ /* 0x000ea2000c2e1900 */
[----:B------:R-:W-:-:S03]  /*0160*/  IMAD.HI R2, R0, 0x300c0301, RZ ;  /* 0x300c030100027827 */ /* 0x000fc600078e02ff */
[----:B------:R1:W3:Y:S01]  /*0170*/  @!P0 LDG.E.EL R10, desc[UR4][R4.64] ;  /* 0x00000004040a8981 */ /* 0x0002e2000c2e1900 */
[----:B------:R-:W-:Y:S01]  /*0180*/  IMAD.SHL.U32 R8, R11, 0x40, RZ ;  /* 0x000000400b087824 */ /* 0x000fe200078e00ff */
[----:B------:R-:W-:-:S04]  /*0190*/  SHF.R.U32.HI R7, RZ, 0x1f, R2 ;  /* 0x0000001fff077819 */ /* 0x000fc80000011602 */
[----:B------:R-:W-:Y:S02]  /*01a0*/  LEA.HI.SX32 R17, R2, R7, 0x14 ;  /* 0x0000000702117211 */ /* 0x000fe400078fa2ff */
[----:B------:R-:W-:Y:S02]  /*01b0*/  LOP3.LUT R7, R3, 0xffffffc0, RZ, 0xc0, !PT ;  /* 0xffffffc003077812 */ /* 0x000fe400078ec0ff */
[----:B------:R-:W5:Y:S01]  /*01c0*/  LDC.64 R2, c[0x0][0x210] ;  /* 0x00008400ff027b82 */ /* 0x000f620000000a00 */
[C---:B------:R-:W-:Y:S02]  /*01d0*/  IMAD R9, R17.reuse, 0x300, RZ ;  /* 0x0000030011097824 */ /* 0x040fe400078e02ff */
[----:B------:R-:W-:Y:S02]  /*01e0*/  IMAD.IADD R7, R0, 0x1, -R7 ;  /* 0x0000000100077824 */ /* 0x000fe400078e0a07 */
[----:B-1----:R-:W-:Y:S01]  /*01f0*/  IMAD R4, R17, -0x5540, R0 ;  /* 0xffffaac011047824 */ /* 0x002fe200078e0200 */
[----:B------:R-:W-:-:S02]  /*0200*/  SHF.R.S32.HI R13, RZ, 0x1f, R9 ;  /* 0x0000001fff0d7819 */ /* 0x000fc40000011409 */
[----:B------:R-:W-:Y:S01]  /*0210*/  IADD3 R18, P1, P2, R8, R7, R9 ;  /* 0x0000000708127210 */ /* 0x000fe20007a3e009 */
[----:B------:R-:W-:Y:S01]  /*0220*/  IMAD R25, R17, 0x5240, R4 ;  /* 0x0000524011197824 */ /* 0x000fe200078e0204 */
[----:B------:R-:W-:Y:S02]  /*0230*/  SHF.R.S32.HI R8, RZ, 0x1f, R8 ;  /* 0x0000001fff087819 */ /* 0x000fe40000011408 */
[----:B------:R-:W-:Y:S02]  /*0240*/  CS2R R4, SRZ ;  /* 0x0000000000047805 */ /* 0x000fe4000001ff00 */
[----:B------:R-:W-:Y:S02]  /*0250*/  SHF.R.S32.HI R7, RZ, 0x1f, R7 ;  /* 0x0000001fff077819 */ /* 0x000fe40000011407 */
[----:B------:R-:W-:Y:S02]  /*0260*/  LEA R16, P3, R18, UR6, 0x2 ;  /* 0x0000000612107c11 */ /* 0x000fe4000f8610ff */
[----:B------:R-:W-:-:S02]  /*0270*/  IADD3.X R7, R8, R7, R13, P1, P2 ;  /* 0x0000000708077210 */ /* 0x000fc40000fe440d */
[----:B------:R-:W1:Y:S01]  /*0280*/  LDC.64 R12, c[0x0][0x230] ;  /* 0x00008c00ff0c7b82 */ /* 0x000e620000000a00 */
[C---:B------:R-:W-:Y:S02]  /*0290*/  ISETP.GE.AND P2, PT, R11.reuse, 0x149, PT ;  /* 0x000001490b00780c */ /* 0x040fe40003f46270 */
[----:B------:R-:W-:Y:S02]  /*02a0*/  ISETP.GT.AND P1, PT, R11, 0x148, !P0 ;  /* 0x000001480b00780c */ /* 0x000fe40004724270 */
[----:B------:R-:W-:Y:S01]  /*02b0*/  ISETP.LT.AND P4, PT, R0, 0x15500, !P2 ;  /* 0x000155000000780c */ /* 0x000fe20005781270 */
[----:B-----5:R-:W-:Y:S01]  /*02c0*/  IMAD.WIDE R24, R25, 0x4, R2 ;  /* 0x0000000419187825 */ /* 0x020fe200078e0202 */
[----:B------:R-:W-:Y:S01]  /*02d0*/  CS2R R2, SRZ ;  /* 0x0000000000027805 */ /* 0x000fe2000001ff00 */
[----:B------:R-:W5:Y:S01]  /*02e0*/  LDC.64 R8, c[0x0][0x238] ;  /* 0x00008e00ff087b82 */ /* 0x000f620000000a00 */
[----:B------:R-:W-:Y:S01]  /*02f0*/  LEA.HI.X R17, R18, UR7, R7, 0x2, P3 ;  /* 0x0000000712117c11 */ /* 0x000fe200098f1407 */
[----:B----4-:R-:W-:Y:S01]  /*0300*/  IMAD.WIDE R22, R11, 0x4, R14 ;  /* 0x000000040b167825 */ /* 0x010fe200078e020e */
[----:B------:R-:W-:-:S02]  /*0310*/  MOV R7, RZ ;  /* 0x000000ff00077202 */ /* 0x000fc40000000f00 */
[----:B------:R-:W-:-:S03]  /*0320*/  CS2R R14, SRZ ;  /* 0x00000000000e7805 */ /* 0x000fc6000001ff00 */
[----:B------:R-:W4:Y:S04]  /*0330*/  @P1 LDG.E.64 R4, desc[UR4][R16.64+-0x14900] ;  /* 0xfeb7000410041981 */ /* 0x000f28000c1e1b00 */
[----:B------:R-:W4:Y:S01]  /*0340*/  @P4 LDG.E.64 R2, desc[UR4][R24.64] ;  /* 0x0000000418024981 */ /* 0x000f22000c1e1b00 */
[----:B-1----:R-:W-:-:S03]  /*0350*/  IMAD.WIDE R12, R11, 0x4, R12 ;  /* 0x000000040b0c7825 */ /* 0x002fc600078e020c */
[----:B------:R-:W4:Y:S04]  /*0360*/  @!P0 LDG.E.EL R7, desc[UR4][R22.64] ;  /* 0x0000000416078981 */ /* 0x000f28000c2e1900 */
[----:B------:R-:W4:Y:S01]  /*0370*/  @!P0 LDG.E.EL R14, desc[UR4][R22.64] ;  /* 0x00000004160e8981 */ /* 0x000f22000c2e1900 */
[----:B-----5:R-:W-:Y:S01]  /*0380*/  IMAD.WIDE R8, R11, 0x4, R8 ;  /* 0x000000040b087825 */ /* 0x020fe200078e0208 */
[----:B------:R-:W-:-:S03]  /*0390*/  HFMA2.MMA R11, -RZ, RZ, 0, 0 ;  /* 0x00000000ff0b7435 */ /* 0x000fc600000001ff */
[----:B------:R-:W-:Y:S01]  /*03a0*/  IMAD.MOV.U32 R20, RZ, RZ, RZ ;  /* 0x000000ffff147224 */ /* 0x000fe200078e00ff */
[----:B------:R-:W5:Y:S01]  /*03b0*/  @!P0 LDG.E.EL R15, desc[UR4][R8.64] ;  /* 0x00000004080f8981 */ /* 0x000f62000c2e1900 */
[----:B------:R-:W-:-:S04]  /*03c0*/  IMAD.MOV.U32 R18, RZ, RZ, RZ ;  /* 0x000000ffff127224 */ /* 0x000fc800078e00ff */
[----:B------:R-:W5:Y:S04]  /*03d0*/  @!P0 LDG.E.EL R20, desc[UR4][R12.64] ;  /* 0x000000040c148981 */ /* 0x000f68000c2e1900 */
[----:B------:R1:W5:Y:S04]  /*03e0*/  @!P0 LDG.E.EL R18, desc[UR4][R12.64] ;  /* 0x000000040c128981 */ /* 0x000368000c2e1900 */
[----:B------:R1:W5:Y:S01]  /*03f0*/  @!P0 LDG.E.EL R11, desc[UR4][R8.64] ;  /* 0x00000004080b8981 */ /* 0x000362000c2e1900 */
[----:B------:R-:W-:Y:S01]  /*0400*/  IMAD.MOV.U32 R21, RZ, RZ, 0x3e800000 ;  /* 0x3e800000ff157424 */ /* 0x000fe200078e00ff */
[----:B01----:R-:W0:Y:S08]  /*0410*/  LDC.64 R12, c[0x0][0x240] ;  /* 0x00009000ff0c7b82 */ /* 0x003e300000000a00 */
[----:B------:R-:W1:Y:S01]  /*0420*/  LDC.64 R8, c[0x0][0x248] ;  /* 0x00009200ff087b82 */ /* 0x000e620000000a00 */
[----:B0-----:R-:W-:-:S04]  /*0430*/  IMAD.WIDE R12, R0, 0x4, R12 ;  /* 0x00000004000c7825 */ /* 0x001fc800078e020c */
[----:B-1----:R-:W-:-:S04]  /*0440*/  IMAD.WIDE R8, R0, 0x4, R8 ;  /* 0x0000000400087825 */ /* 0x002fc800078e0208 */
[----:B--2---:R-:W-:-:S04]  /*0450*/  FADD R6, R6, 9.9999997473787516356e-06 ;  /* 0x3727c5ac06067421 */ /* 0x004fc80000000000 */
[----:B------:R-:W0:Y:S01]  /*0460*/  MUFU.SQRT R16, R6 ;  /* 0x0000000600107308 */ /* 0x000e220000002000 */
[----:B---3--:R-:W-:-:S07]  /*0470*/  FADD R10, R10, 9.9999997473787516356e-06 ;  /* 0x3727c5ac0a0a7421 */ /* 0x008fce0000000000 */
[----:B------:R-:W1:Y:S01]  /*0480*/  MUFU.SQRT R17, R10 ;  /* 0x0000000a00117308 */ /* 0x000e620000002000 */
[C---:B0-----:R-:W-:Y:S02]  /*0490*/  FSETP.GT.AND P6, PT, R16.reuse, 8.50705917302346158658e+37, PT ;  /* 0x7e8000001000780b */ /* 0x041fe40003fc4000 */
[----:B------:R-:W-:Y:S02]  /*04a0*/  FSETP.GEU.AND P3, PT, R16, 1.175494350822287508e-38, PT ;  /* 0x008000001000780b */ /* 0x000fe40003f6e000 */
[----:B------:R-:W-:Y:S02]  /*04b0*/  FSEL R19, R21, 1, P6 ;  /* 0x3f80000015137808 */ /* 0x000fe40003000000 */
[----:B-1----:R-:W-:-:S07]  /*04c0*/  FSETP.GT.AND P5, PT, R17, 8.50705917302346158658e+37, PT ;  /* 0x7e8000001100780b */ /* 0x002fce0003fa4000 */
[----:B------:R-:W-:Y:S01]  /*04d0*/  @P6 FMUL R16, R16, 0.25 ;  /* 0x3e80000010106820 */ /* 0x000fe20000400000 */
[----:B------:R-:W-:-:S03]  /*04e0*/  FSETP.GEU.AND P6, PT, R17, 1.175494350822287508e-38, PT ;  /* 0x008000001100780b */ /* 0x000fc60003fce000 */
[----:B------:R-:W-:Y:S02]  /*04f0*/  @!P3 FMUL R16, R16, 16777216 ;  /* 0x4b8000001010b820 */ /* 0x000fe40000400000 */
[----:B------:R-:W-:-:S08]  /*0500*/  @P5 FMUL R17, R17, 0.25 ;  /* 0x3e80000011115820 */ /* 0x000fd00000400000 */
[----:B------:R-:W-:Y:S01]  /*0510*/  @!P6 FMUL R17, R17, 16777216 ;  /* 0x4b8000001111e820 */ /* 0x000fe20000400000 */
[----:B------:R-:W0:Y:S01]  /*0520*/  MUFU.RCP R16, R16 ;  /* 0x0000001000107308 */ /* 0x000e220000001000 */
[----:B------:R-:W-:-:S07]  /*0530*/  FSEL R6, R21, 1, P5 ;  /* 0x3f80000015067808 */ /* 0x000fce0002800000 */
[----:B------:R-:W1:Y:S01]  /*0540*/  MUFU.RCP R17, R17 ;  /* 0x0000001100117308 */ /* 0x000e620000001000 */
[----:B----4-:R-:W-:Y:S02]  /*0550*/  SEL R2, R2, RZ, P4 ;  /* 0x000000ff02027207 */ /* 0x010fe40002000000 */
[----:B------:R-:W-:Y:S01]  /*0560*/  SEL R3, R3, RZ, P4 ;  /* 0x000000ff03037207 */ /* 0x000fe20002000000 */
[----:B------:R-:W-:Y:S01]  /*0570*/  @!P3 FMUL R19, R19, 16777216 ;  /* 0x4b8000001313b820 */ /* 0x000fe20000400000 */
[----:B------:R-:W-:Y:S01]  /*0580*/  @P2 SEL R2, R4, RZ, P1 ;  /* 0x000000ff04022207 */ /* 0x000fe20000800000 */
[----:B------:R-:W-:Y:S01]  /*0590*/  @!P6 FMUL R6, R6, 16777216 ;  /* 0x4b8000000606e820 */ /* 0x000fe20000400000 */
[----:B------:R-:W-:Y:S01]  /*05a0*/  @P2 SEL R3, R5, RZ, P1 ;  /* 0x000000ff05032207 */ /* 0x000fe20000800000 */
[----:B0-----:R-:W-:Y:S02]  /*05b0*/  FMUL R16, R16, R19 ;  /* 0x0000001310107220 */ /* 0x001fe40000400000 */
[----:B------:R-:W-:-:S02]  /*05c0*/  FADD R7, R2, -R7 ;  /* 0x8000000702077221 */ /* 0x000fc40000000000 */
[----:B------:R-:W-:Y:S01]  /*05d0*/  FADD R14, R3, -R14 ;  /* 0x8000000e030e7221 */ /* 0x000fe20000000000 */
[----:B-1----:R-:W-:Y:S01]  /*05e0*/  FMUL R17, R17, R6 ;  /* 0x0000000611117220 */ /* 0x002fe20000400000 */
[----:B------:R-:W-:-:S03]  /*05f0*/  FMUL R16, R7, R16 ;  /* 0x0000001007107220 */ /* 0x000fc60000400000 */
[----:B------:R-:W-:Y:S01]  /*0600*/  FMUL R14, R14, R17 ;  /* 0x000000110e0e7220 */ /* 0x000fe20000400000 */
[----:B-----5:R-:W-:Y:S01]  /*0610*/  FFMA R15, R16, R20, R15 ;  /* 0x00000014100f7223 */ /* 0x020fe2000000000f */
[----:B------:R0:W-:Y:S02]  /*0620*/  @!P0 STG.E.64 desc[UR4][R12.64], R2 ;  /* 0x000000020c008986 */ /* 0x0001e4000c101b04 */
[----:B------:R-:W-:Y:S02]  /*0630*/  FFMA R11, R14, R18, R11 ;  /* 0x000000120e0b7223 */ /* 0x000fe4000000000b */
[----:B------:R-:W-:-:S03]  /*0640*/  FSETP.GEU.AND P1, PT, R15, RZ, PT ;  /* 0x000000ff0f00720b */ /* 0x000fc60003f2e000 */
[----:B------:R-:W-:Y:S02]  /*0650*/  FSETP.GEU.AND P2, PT, R11, RZ, PT ;  /* 0x000000ff0b00720b */ /* 0x000fe40003f4e000 */
[----:B------:R-:W-:Y:S02]  /*0660*/  FSEL R10, R15, RZ, P1 ;  /* 0x000000ff0f0a7208 */ /* 0x000fe40000800000 */
[----:B------:R-:W-:Y:S01]  /*0670*/  FSEL R11, R11, RZ, P2 ;  /* 0x000000ff0b0b7208 */ /* 0x000fe20001000000 */
[----:B0-----:R-:W-:Y:S08]  /*0680*/  @P0 EXIT ;  /* 0x000000000000094d */ /* 0x001ff00003800000 */
[----:B------:R-:W-:Y:S01]  /*0690*/  STG.E.64 desc[UR4][R8.64], R10 ;  /* 0x0000000a08007986 */ /* 0x000fe2000c101b04 */
[----:B------:R-:W-:Y:S05]  /*06a0*/  EXIT ;  /* 0x000000000000794d */ /* 0x000fea0003800000 */
.L_x_0:
[----:B------:R-:W-:-:S00]  /*06b0*/  BRA `(.L_x_0) ;  /* 0xfffffffc00fc7947 */ /* 0x000fc0000383ffff */
[----:B------:R-:W-:-:S00]  /*06c0*/  NOP ;  /* 0x0000000000007918 */ /* 0x000fc00000000000 */
        /* <DEDUP_REMOVED lines=11> */
.L_x_1:


//--------------------- .nv.global.init           --------------------------
	.section	.nv.global.init,"aw",@progbits
.nv.global.init:
	.type		_$_str,@object
	.size		_$_str,(_$_str_$_2 - _$_str)
_$_str:
        /*0000*/ 	.byte	0x5f, 0x5f, 0x43, 0x55, 0x44, 0x41, 0x5f, 0x46, 0x54, 0x5a, 0x00
	.type		_$_str_$_2,@object
	.size		_$_str_$_2,(.L_1 - _$_str_$_2)
_$_str_$_2:
        /*000b*/ 	.byte	0x5f, 0x5f, 0x43, 0x55, 0x44, 0x41, 0x5f, 0x50, 0x52, 0x45, 0x43, 0x5f, 0x53, 0x51, 0x52, 0x54
        /*001b*/ 	.byte	0x00
.L_1:


//--------------------- .nv.constant0.triton_poi_fused__native_batch_norm_legit_no_training_cat_relu_61 --------------------------
	.section	.nv.constant0.triton_poi_fused__native_batch_norm_legit_no_training_cat_relu_61,"a",@progbits
	.sectionflags	@""
	.align	4
.nv.constant0.triton_poi_fused__native_batch_norm_legit_no_training_cat_relu_61:
	.zero		596
